//
// Generated by NVIDIA NVVM Compiler
//
// Compiler Build ID: CL-36424714
// Cuda compilation tools, release 13.0, V13.0.88
// Based on NVVM 20.0.0
//

.version 9.0
.target sm_100
.address_size 64

	// .globl	_Z7productPKdS0_Pdi

.visible .entry _Z7productPKdS0_Pdi(
	.param .u64 .ptr .align 1 _Z7productPKdS0_Pdi_param_0,
	.param .u64 .ptr .align 1 _Z7productPKdS0_Pdi_param_1,
	.param .u64 .ptr .align 1 _Z7productPKdS0_Pdi_param_2,
	.param .u32 _Z7productPKdS0_Pdi_param_3
)
{
	.reg .pred 	%p<2>;
	.reg .b32 	%r<6>;
	.reg .b64 	%rd<11>;
	.reg .b64 	%fd<4>;

	ld.param.u64 	%rd1, [_Z7productPKdS0_Pdi_param_0];
	ld.param.u64 	%rd2, [_Z7productPKdS0_Pdi_param_1];
	ld.param.u64 	%rd3, [_Z7productPKdS0_Pdi_param_2];
	ld.param.u32 	%r2, [_Z7productPKdS0_Pdi_param_3];
	mov.u32 	%r3, %ctaid.x;
	mov.u32 	%r4, %ntid.x;
	mov.u32 	%r5, %tid.x;
	mad.lo.s32 	%r1, %r3, %r4, %r5;
	setp.ge.s32 	%p1, %r1, %r2;
	@%p1 bra 	$L__BB0_2;
	cvta.to.global.u64 	%rd4, %rd1;
	cvta.to.global.u64 	%rd5, %rd2;
	cvta.to.global.u64 	%rd6, %rd3;
	mul.wide.s32 	%rd7, %r1, 8;
	add.s64 	%rd8, %rd4, %rd7;
	ld.global.f64 	%fd1, [%rd8];
	add.s64 	%rd9, %rd5, %rd7;
	ld.global.f64 	%fd2, [%rd9];
	mul.f64 	%fd3, %fd1, %fd2;
	add.s64 	%rd10, %rd6, %rd7;
	st.global.f64 	[%rd10], %fd3;
$L__BB0_2:
	ret;

}


// ===== COMPILED SASS (sm_100) =====

	.target	sm_100

	.elftype	@"ET_EXEC"


//--------------------- .note.nv.tkinfo           --------------------------
	.section	.note.nv.tkinfo,"",@"SHT_NOTE"
	.sectionflags	@"SHF_NOTE_NV_TKINFO"
	.tkinfo
        /*0018*/ 	.word	0x00000002
        /*0030*/ 	.string	""
        /*0030*/ 	.string	"ptxas"
        /*0030*/ 	.string	"Cuda compilation tools, release 13.0, V13.0.88"
        /*0030*/ 	.string	"Build cuda_13.0.r13.0/compiler.36424714_0"
        /*0030*/ 	.string	"-arch sm_100 -m 64 "



//--------------------- .note.nv.cuinfo           --------------------------
	.section	.note.nv.cuinfo,"",@"SHT_NOTE"
	.sectionflags	@"SHF_NOTE_NV_CUINFO"
        /*0018*/ 	.short	0x0002
        /*001a*/ 	.short	0x0064
        /*001c*/ 	.short	0x0082
	.zero		2


//--------------------- .nv.info                  --------------------------
	.section	.nv.info,"",@"SHT_CUDA_INFO"
	.align	4


	//----- nvinfo : EIATTR_REGCOUNT
	.align		4
        /*0000*/ 	.byte	0x04, 0x2f
        /*0002*/ 	.short	(.L_1 - .L_0)
	.align		4
.L_0:
        /*0004*/ 	.word	index@(_Z7productPKdS0_Pdi)
        /*0008*/ 	.word	0x0000000e


	//----- nvinfo : EIATTR_FRAME_SIZE
	.align		4
.L_1:
        /*000c*/ 	.byte	0x04, 0x11
        /*000e*/ 	.short	(.L_3 - .L_2)
	.align		4
.L_2:
        /*0010*/ 	.word	index@(_Z7productPKdS0_Pdi)
        /*0014*/ 	.word	0x00000000


	//----- nvinfo : EIATTR_MIN_STACK_SIZE
	.align		4
.L_3:
        /*0018*/ 	.byte	0x04, 0x12
        /*001a*/ 	.short	(.L_5 - .L_4)
	.align		4
.L_4:
        /*001c*/ 	.word	index@(_Z7productPKdS0_Pdi)
        /*0020*/ 	.word	0x00000000
.L_5:


//--------------------- .nv.compat                --------------------------
	.section	.nv.compat,"",@"SHT_CUDA_COMPAT_INFO"
	.align	4
        /*0000*/ 	.byte	0x02, 0x09, 0x00, 0x00, 0x02, 0x02, 0x01, 0x00, 0x02, 0x05, 0x05, 0x00, 0x03, 0x07, 0x01, 0x01
        /*0010*/ 	.byte	0x02, 0x03, 0x00, 0x00, 0x02, 0x06, 0x01, 0x00, 0x04, 0x0b, 0x08, 0x00, 0x01, 0x00, 0x00, 0x00
        /*0020*/ 	.byte	0x00, 0x00, 0x00, 0x00


//--------------------- .nv.info._Z7productPKdS0_Pdi --------------------------
	.section	.nv.info._Z7productPKdS0_Pdi,"",@"SHT_CUDA_INFO"
	.sectionflags	@""
	.align	4


	//----- nvinfo : EIATTR_CUDA_API_VERSION
	.align		4
        /*0000*/ 	.byte	0x04, 0x37
        /*0002*/ 	.short	(.L_7 - .L_6)
.L_6:
        /*0004*/ 	.word	0x00000082


	//----- nvinfo : EIATTR_KPARAM_INFO
	.align		4
.L_7:
        /*0008*/ 	.byte	0x04, 0x17
        /*000a*/ 	.short	(.L_9 - .L_8)
.L_8:
        /*000c*/ 	.word	0x00000000
        /*0010*/ 	.short	0x0003
        /*0012*/ 	.short	0x0018
        /*0014*/ 	.byte	0x00, 0xf0, 0x11, 0x00


	//----- nvinfo : EIATTR_KPARAM_INFO
	.align		4
.L_9:
        /*0018*/ 	.byte	0x04, 0x17
        /*001a*/ 	.short	(.L_11 - .L_10)
.L_10:
        /*001c*/ 	.word	0x00000000
        /*0020*/ 	.short	0x0002
        /*0022*/ 	.short	0x0010
        /*0024*/ 	.byte	0x00, 0xf5, 0x21, 0x00


	//----- nvinfo : EIATTR_KPARAM_INFO
	.align		4
.L_11:
        /*0028*/ 	.byte	0x04, 0x17
        /*002a*/ 	.short	(.L_13 - .L_12)
.L_12:
        /*002c*/ 	.word	0x00000000
        /*0030*/ 	.short	0x0001
        /*0032*/ 	.short	0x0008
        /*0034*/ 	.byte	0x00, 0xf5, 0x21, 0x00


	//----- nvinfo : EIATTR_KPARAM_INFO
	.align		4
.L_13:
        /*0038*/ 	.byte	0x04, 0x17
        /*003a*/ 	.short	(.L_15 - .L_14)
.L_14:
        /*003c*/ 	.word	0x00000000
        /*0040*/ 	.short	0x0000
        /*0042*/ 	.short	0x0000
        /*0044*/ 	.byte	0x00, 0xf5, 0x21, 0x00


	//----- nvinfo : EIATTR_SPARSE_MMA_MASK
	.align		4
.L_15:
        /*0048*/ 	.byte	0x03, 0x50
        /*004a*/ 	.short	0x0000


	//----- nvinfo : EIATTR_MAXREG_COUNT
	.align		4
        /*004c*/ 	.byte	0x03, 0x1b
        /*004e*/ 	.short	0x00ff


	//----- nvinfo : EIATTR_MERCURY_ISA_VERSION
	.align		4
        /*0050*/ 	.byte	0x03, 0x5f
        /*0052*/ 	.short	0x0101


	//----- nvinfo : EIATTR_VRC_CTA_INIT_COUNT
	.align		4
        /*0054*/ 	.byte	0x02, 0x4a
	.zero		1
	.zero		1


	//----- nvinfo : EIATTR_EXIT_INSTR_OFFSETS
	.align		4
        /*0058*/ 	.byte	0x04, 0x1c
        /*005a*/ 	.short	(.L_17 - .L_16)


	//   ....[0]....
.L_16:
        /*005c*/ 	.word	0x00000070


	//   ....[1]....
        /*0060*/ 	.word	0x00000130


	//----- nvinfo : EIATTR_CBANK_PARAM_SIZE
	.align		4
.L_17:
        /*0064*/ 	.byte	0x03, 0x19
        /*0066*/ 	.short	0x001c


	//----- nvinfo : EIATTR_PARAM_CBANK
	.align		4
        /*0068*/ 	.byte	0x04, 0x0a
        /*006a*/ 	.short	(.L_19 - .L_18)
	.align		4
.L_18:
        /*006c*/ 	.word	index@(.nv.constant0._Z7productPKdS0_Pdi)
        /*0070*/ 	.short	0x0380
        /*0072*/ 	.short	0x001c


	//----- nvinfo : EIATTR_SW_WAR
	.align		4
.L_19:
        /*0074*/ 	.byte	0x04, 0x36
        /*0076*/ 	.short	(.L_21 - .L_20)
.L_20:
        /*0078*/ 	.word	0x00000008
.L_21:


//--------------------- .nv.callgraph             --------------------------
	.section	.nv.callgraph,"",@"SHT_CUDA_CALLGRAPH"
	.align	4
	.sectionentsize	8
	.align		4
        /*0000*/ 	.word	0x00000000
	.align		4
        /*0004*/ 	.word	0xffffffff
	.align		4
        /*0008*/ 	.word	0x00000000
	.align		4
        /*000c*/ 	.word	0xfffffffe
	.align		4
        /*0010*/ 	.word	0x00000000
	.align		4
        /*0014*/ 	.word	0xfffffffd
	.align		4
        /*0018*/ 	.word	0x00000000
	.align		4
        /*001c*/ 	.word	0xfffffffc


//--------------------- .text._Z7productPKdS0_Pdi --------------------------
	.section	.text._Z7productPKdS0_Pdi,"ax",@progbits
	.align	128
        .global         _Z7productPKdS0_Pdi
        .type           _Z7productPKdS0_Pdi,@function
        .size           _Z7productPKdS0_Pdi,(.L_x_1 - _Z7productPKdS0_Pdi)
        .other          _Z7productPKdS0_Pdi,@"STO_CUDA_ENTRY STV_DEFAULT"
_Z7productPKdS0_Pdi:
.text._Z7productPKdS0_Pdi:
[----:B------:R-:W-:Y:S01]  /*0000*/  LDC R1, c[0x0][0x37c] ;  /* 0x0000df00ff017b82 */ /* 0x000fe20000000800 */
[----:B------:R-:W0:Y:S07]  /*0010*/  S2R R0, SR_TID.X ;  /* 0x0000000000007919 */ /* 0x000e2e0000002100 */
[----:B------:R-:W0:Y:S01]  /*0020*/  S2UR UR4, SR_CTAID.X ;  /* 0x00000000000479c3 */ /* 0x000e220000002500 */
[----:B------:R-:W1:Y:S07]  /*0030*/  LDCU UR5, c[0x0][0x398] ;  /* 0x00007300ff0577ac */ /* 0x000e6e0008000800 */
[----:B------:R-:W0:Y:S02]  /*0040*/  LDC R11, c[0x0][0x360] ;  /* 0x0000d800ff0b7b82 */ /* 0x000e240000000800 */
[----:B0-----:R-:W-:-:S05]  /*0050*/  IMAD R11, R11, UR4, R0 ;  /* 0x000000040b0b7c24 */ /* 0x001fca000f8e0200 */
[----:B-1----:R-:W-:-:S13]  /*0060*/  ISETP.GE.AND P0, PT, R11, UR5, PT ;  /* 0x000000050b007c0c */ /* 0x002fda000bf06270 */
[----:B------:R-:W-:Y:S05]  /*0070*/  @P0 EXIT ;  /* 0x000000000000094d */ /* 0x000fea0003800000 */
[----:B------:R-:W0:Y:S01]  /*0080*/  LDC.64 R2, c[0x0][0x380] ;  /* 0x0000e000ff027b82 */ /* 0x000e220000000a00 */
[----:B------:R-:W1:Y:S07]  /*0090*/  LDCU.64 UR4, c[0x0][0x358] ;  /* 0x00006b00ff0477ac */ /* 0x000e6e0008000a00 */
[----:B------:R-:W2:Y:S08]  /*00a0*/  LDC.64 R4, c[0x0][0x388] ;  /* 0x0000e200ff047b82 */ /* 0x000eb00000000a00 */
[----:B------:R-:W3:Y:S01]  /*00b0*/  LDC.64 R8, c[0x0][0x390] ;  /* 0x0000e400ff087b82 */ /* 0x000ee20000000a00 */
[----:B0-----:R-:W-:-:S06]  /*00c0*/  IMAD.WIDE R2, R11, 0x8, R2 ;  /* 0x000000080b027825 */ /* 0x001fcc00078e0202 */
[----:B-1----:R-:W4:Y:S01]  /*00d0*/  LDG.E.64 R2, desc[UR4][R2.64] ;  /* 0x0000000402027981 */ /* 0x002f22000c1e1b00 */
[----:B--2---:R-:W-:-:S06]  /*00e0*/  IMAD.WIDE R4, R11, 0x8, R4 ;  /* 0x000000080b047825 */ /* 0x004fcc00078e0204 */
[----:B------:R-:W4:Y:S01]  /*00f0*/  LDG.E.64 R4, desc[UR4][R4.64] ;  /* 0x0000000404047981 */ /* 0x000f22000c1e1b00 */
[----:B---3--:R-:W-:Y:S01]  /*0100*/  IMAD.WIDE R8, R11, 0x8, R8 ;  /* 0x000000080b087825 */ /* 0x008fe200078e0208 */
[----:B----4-:R-:W-:-:S07]  /*0110*/  DMUL R6, R2, R4 ;  /* 0x0000000402067228 */ /* 0x010fce0000000000 */
[----:B------:R-:W-:Y:S01]  /*0120*/  STG.E.64 desc[UR4][R8.64], R6 ;  /* 0x0000000608007986 */ /* 0x000fe2000c101b04 */
[----:B------:R-:W-:Y:S05]  /*0130*/  EXIT ;  /* 0x000000000000794d */ /* 0x000fea0003800000 */
.L_x_0:
[----:B------:R-:W-:-:S00]  /*0140*/  BRA `(.L_x_0) ;  /* 0xfffffffc00fc7947 */ /* 0x000fc0000383ffff */
[----:B------:R-:W-:-:S00]  /*0150*/  NOP ;  /* 0x0000000000007918 */ /* 0x000fc00000000000 */
        /* <DEDUP_REMOVED lines=10> */
.L_x_1:


//--------------------- .nv.shared.reserved.0     --------------------------
	.section	.nv.shared.reserved.0,"aw",@nobits
	.weak		__nv_reservedSMEM_offset_0_alias
	.size		__nv_reservedSMEM_offset_0_alias, 0, 64
	.other		__nv_reservedSMEM_offset_0_alias,@"STO_CUDA_RESERVED_SHARED STV_DEFAULT"
__nv_reservedSMEM_offset_0_alias:
	.zero		0
	.zero		64


//--------------------- .nv.constant0._Z7productPKdS0_Pdi --------------------------
	.section	.nv.constant0._Z7productPKdS0_Pdi,"a",@progbits
	.sectionflags	@""
	.align	4
.nv.constant0._Z7productPKdS0_Pdi:
	.zero		924


//--------------------- SYMBOLS --------------------------

	.type		.nv.reservedSmem.offset0,@object
	.size		.nv.reservedSmem.offset0,0x4
